//
// Generated by NVIDIA NVVM Compiler
//
// Compiler Build ID: CL-36424714
// Cuda compilation tools, release 13.0, V13.0.88
// Based on NVVM 20.0.0
//

.version 9.0
.target sm_100
.address_size 64

	// .globl	_Z14stencil_kernelPKfS0_Pfjj
.extern .shared .align 16 .b8 sArray[];

.visible .entry _Z14stencil_kernelPKfS0_Pfjj(
	.param .u64 .ptr .align 1 _Z14stencil_kernelPKfS0_Pfjj_param_0,
	.param .u64 .ptr .align 1 _Z14stencil_kernelPKfS0_Pfjj_param_1,
	.param .u64 .ptr .align 1 _Z14stencil_kernelPKfS0_Pfjj_param_2,
	.param .u32 _Z14stencil_kernelPKfS0_Pfjj_param_3,
	.param .u32 _Z14stencil_kernelPKfS0_Pfjj_param_4
)
{
	.reg .pred 	%p<12>;
	.reg .b32 	%r<61>;
	.reg .b32 	%f<69>;
	.reg .b64 	%rd<30>;

	ld.param.u64 	%rd12, [_Z14stencil_kernelPKfS0_Pfjj_param_0];
	ld.param.u64 	%rd10, [_Z14stencil_kernelPKfS0_Pfjj_param_1];
	ld.param.u64 	%rd11, [_Z14stencil_kernelPKfS0_Pfjj_param_2];
	ld.param.u32 	%r12, [_Z14stencil_kernelPKfS0_Pfjj_param_3];
	ld.param.u32 	%r13, [_Z14stencil_kernelPKfS0_Pfjj_param_4];
	cvta.to.global.u64 	%rd1, %rd12;
	shl.b32 	%r1, %r13, 1;
	mov.u32 	%r2, %ntid.x;
	mov.u32 	%r14, %ctaid.x;
	mov.u32 	%r3, %tid.x;
	mad.lo.s32 	%r4, %r14, %r2, %r3;
	setp.gt.u32 	%p1, %r3, %r1;
	@%p1 bra 	$L__BB0_2;
	cvta.to.global.u64 	%rd13, %rd10;
	mul.wide.u32 	%rd14, %r3, 4;
	add.s64 	%rd15, %rd13, %rd14;
	ld.global.f32 	%f14, [%rd15];
	shl.b32 	%r15, %r3, 2;
	mov.u32 	%r16, sArray;
	add.s32 	%r17, %r16, %r15;
	st.shared.f32 	[%r17], %f14;
$L__BB0_2:
	setp.ge.u32 	%p2, %r4, %r12;
	mov.f32 	%f62, 0f3F800000;
	@%p2 bra 	$L__BB0_4;
	mul.wide.s32 	%rd16, %r4, 4;
	add.s64 	%rd17, %rd1, %rd16;
	ld.global.f32 	%f62, [%rd17];
$L__BB0_4:
	shl.b32 	%r18, %r1, 2;
	mov.u32 	%r19, sArray;
	add.s32 	%r5, %r19, %r18;
	add.s32 	%r20, %r13, %r3;
	shl.b32 	%r21, %r20, 2;
	add.s32 	%r6, %r5, %r21;
	st.shared.f32 	[%r6+4], %f62;
	setp.ge.u32 	%p3, %r3, %r13;
	@%p3 bra 	$L__BB0_10;
	sub.s32 	%r7, %r4, %r13;
	add.s32 	%r8, %r4, %r2;
	setp.lt.s32 	%p4, %r7, 0;
	mov.f32 	%f63, 0f3F800000;
	@%p4 bra 	$L__BB0_7;
	mul.wide.u32 	%rd18, %r7, 4;
	add.s64 	%rd19, %rd1, %rd18;
	ld.global.f32 	%f63, [%rd19];
$L__BB0_7:
	shl.b32 	%r22, %r3, 2;
	add.s32 	%r23, %r5, %r22;
	st.shared.f32 	[%r23+4], %f63;
	setp.ge.u32 	%p5, %r8, %r12;
	mov.f32 	%f64, 0f3F800000;
	@%p5 bra 	$L__BB0_9;
	mul.wide.s32 	%rd20, %r8, 4;
	add.s64 	%rd21, %rd1, %rd20;
	ld.global.f32 	%f64, [%rd21];
$L__BB0_9:
	shl.b32 	%r24, %r2, 2;
	add.s32 	%r25, %r6, %r24;
	st.shared.f32 	[%r25+4], %f64;
$L__BB0_10:
	setp.ge.u32 	%p6, %r4, %r12;
	bar.sync 	0;
	@%p6 bra 	$L__BB0_19;
	setp.lt.u32 	%p7, %r1, 7;
	mov.f32 	%f66, 0f00000000;
	mov.b64 	%rd28, 0;
	@%p7 bra 	$L__BB0_14;
	add.s32 	%r27, %r1, 1;
	and.b32  	%r28, %r27, -8;
	cvt.u64.u32 	%rd28, %r28;
	shl.b32 	%r29, %r13, 3;
	shl.b32 	%r30, %r3, 2;
	add.s32 	%r9, %r29, %r30;
	add.s32 	%r60, %r19, 16;
	mov.f32 	%f66, 0f00000000;
	mov.u64 	%rd26, %rd28;
$L__BB0_13:
	.pragma "nounroll";
	add.s32 	%r32, %r60, %r9;
	ld.shared.f32 	%f20, [%r32+-12];
	ld.shared.v4.f32 	{%f21, %f22, %f23, %f24}, [%r60+-16];
	fma.rn.f32 	%f25, %f20, %f21, %f66;
	ld.shared.f32 	%f26, [%r32+-8];
	fma.rn.f32 	%f27, %f26, %f22, %f25;
	ld.shared.f32 	%f28, [%r32+-4];
	fma.rn.f32 	%f29, %f28, %f23, %f27;
	ld.shared.f32 	%f30, [%r32];
	fma.rn.f32 	%f31, %f30, %f24, %f29;
	ld.shared.f32 	%f32, [%r32+4];
	ld.shared.v4.f32 	{%f33, %f34, %f35, %f36}, [%r60];
	fma.rn.f32 	%f37, %f32, %f33, %f31;
	ld.shared.f32 	%f38, [%r32+8];
	fma.rn.f32 	%f39, %f38, %f34, %f37;
	ld.shared.f32 	%f40, [%r32+12];
	fma.rn.f32 	%f41, %f40, %f35, %f39;
	ld.shared.f32 	%f42, [%r32+16];
	fma.rn.f32 	%f66, %f42, %f36, %f41;
	add.s64 	%rd26, %rd26, -8;
	add.s32 	%r60, %r60, 32;
	setp.ne.s64 	%p8, %rd26, 0;
	@%p8 bra 	$L__BB0_13;
$L__BB0_14:
	and.b32  	%r33, %r1, 6;
	setp.lt.u32 	%p9, %r33, 3;
	@%p9 bra 	$L__BB0_16;
	cvt.u32.u64 	%r34, %rd28;
	add.s32 	%r35, %r3, %r34;
	shl.b32 	%r36, %r35, 2;
	add.s32 	%r37, %r5, %r36;
	ld.shared.f32 	%f43, [%r37+4];
	shl.b32 	%r38, %r34, 2;
	add.s32 	%r40, %r19, %r38;
	ld.shared.f32 	%f44, [%r40];
	fma.rn.f32 	%f45, %f43, %f44, %f66;
	ld.shared.f32 	%f46, [%r37+8];
	ld.shared.f32 	%f47, [%r40+4];
	fma.rn.f32 	%f48, %f46, %f47, %f45;
	ld.shared.f32 	%f49, [%r37+12];
	ld.shared.f32 	%f50, [%r40+8];
	fma.rn.f32 	%f51, %f49, %f50, %f48;
	ld.shared.f32 	%f52, [%r37+16];
	ld.shared.f32 	%f53, [%r40+12];
	fma.rn.f32 	%f66, %f52, %f53, %f51;
	add.s64 	%rd28, %rd28, 4;
$L__BB0_16:
	and.b32  	%r41, %r13, 1;
	setp.eq.b32 	%p10, %r41, 1;
	not.pred 	%p11, %p10;
	@%p11 bra 	$L__BB0_18;
	cvt.u32.u64 	%r42, %rd28;
	add.s32 	%r43, %r3, %r42;
	shl.b32 	%r44, %r43, 2;
	add.s32 	%r45, %r5, %r44;
	ld.shared.f32 	%f54, [%r45+4];
	shl.b32 	%r46, %r42, 2;
	add.s32 	%r48, %r19, %r46;
	ld.shared.f32 	%f55, [%r48];
	fma.rn.f32 	%f56, %f54, %f55, %f66;
	ld.shared.f32 	%f57, [%r45+8];
	ld.shared.f32 	%f58, [%r48+4];
	fma.rn.f32 	%f66, %f57, %f58, %f56;
	add.s64 	%rd28, %rd28, 2;
$L__BB0_18:
	cvt.u32.u64 	%r49, %rd28;
	add.s32 	%r50, %r3, %r49;
	shl.b32 	%r51, %r50, 2;
	add.s32 	%r52, %r5, %r51;
	ld.shared.f32 	%f59, [%r52+4];
	shl.b32 	%r53, %r49, 2;
	add.s32 	%r55, %r19, %r53;
	ld.shared.f32 	%f60, [%r55];
	fma.rn.f32 	%f61, %f59, %f60, %f66;
	add.s32 	%r56, %r3, %r2;
	add.s32 	%r57, %r56, %r1;
	shl.b32 	%r58, %r57, 2;
	add.s32 	%r59, %r5, %r58;
	st.shared.f32 	[%r59+4], %f61;
	cvta.to.global.u64 	%rd23, %rd11;
	mul.wide.s32 	%rd24, %r4, 4;
	add.s64 	%rd25, %rd23, %rd24;
	st.global.f32 	[%rd25], %f61;
$L__BB0_19:
	ret;

}


// ===== COMPILED SASS (sm_100) =====

	.target	sm_100

	.elftype	@"ET_EXEC"


//--------------------- .note.nv.tkinfo           --------------------------
	.section	.note.nv.tkinfo,"",@"SHT_NOTE"
	.sectionflags	@"SHF_NOTE_NV_TKINFO"
	.tkinfo
        /*0018*/ 	.word	0x00000002
        /*0030*/ 	.string	""
        /*0030*/ 	.string	"ptxas"
        /*0030*/ 	.string	"Cuda compilation tools, release 13.0, V13.0.88"
        /*0030*/ 	.string	"Build cuda_13.0.r13.0/compiler.36424714_0"
        /*0030*/ 	.string	"-arch sm_100 -m 64 "



//--------------------- .note.nv.cuinfo           --------------------------
	.section	.note.nv.cuinfo,"",@"SHT_NOTE"
	.sectionflags	@"SHF_NOTE_NV_CUINFO"
        /*0018*/ 	.short	0x0002
        /*001a*/ 	.short	0x0064
        /*001c*/ 	.short	0x0082
	.zero		2


//--------------------- .nv.info                  --------------------------
	.section	.nv.info,"",@"SHT_CUDA_INFO"
	.align	4


	//----- nvinfo : EIATTR_REGCOUNT
	.align		4
        /*0000*/ 	.byte	0x04, 0x2f
        /*0002*/ 	.short	(.L_1 - .L_0)
	.align		4
.L_0:
        /*0004*/ 	.word	index@(_Z14stencil_kernelPKfS0_Pfjj)
        /*0008*/ 	.word	0x0000001f


	//----- nvinfo : EIATTR_FRAME_SIZE
	.align		4
.L_1:
        /*000c*/ 	.byte	0x04, 0x11
        /*000e*/ 	.short	(.L_3 - .L_2)
	.align		4
.L_2:
        /*0010*/ 	.word	index@(_Z14stencil_kernelPKfS0_Pfjj)
        /*0014*/ 	.word	0x00000000


	//----- nvinfo : EIATTR_MIN_STACK_SIZE
	.align		4
.L_3:
        /*0018*/ 	.byte	0x04, 0x12
        /*001a*/ 	.short	(.L_5 - .L_4)
	.align		4
.L_4:
        /*001c*/ 	.word	index@(_Z14stencil_kernelPKfS0_Pfjj)
        /*0020*/ 	.word	0x00000000
.L_5:


//--------------------- .nv.compat                --------------------------
	.section	.nv.compat,"",@"SHT_CUDA_COMPAT_INFO"
	.align	4
        /*0000*/ 	.byte	0x02, 0x09, 0x00, 0x00, 0x02, 0x02, 0x01, 0x00, 0x02, 0x05, 0x05, 0x00, 0x03, 0x07, 0x01, 0x01
        /*0010*/ 	.byte	0x02, 0x03, 0x00, 0x00, 0x02, 0x06, 0x01, 0x00, 0x04, 0x0b, 0x08, 0x00, 0x09, 0x00, 0x00, 0x00
        /*0020*/ 	.byte	0x00, 0x00, 0x00, 0x00


//--------------------- .nv.info._Z14stencil_kernelPKfS0_Pfjj --------------------------
	.section	.nv.info._Z14stencil_kernelPKfS0_Pfjj,"",@"SHT_CUDA_INFO"
	.sectionflags	@""
	.align	4


	//----- nvinfo : EIATTR_CUDA_API_VERSION
	.align		4
        /*0000*/ 	.byte	0x04, 0x37
        /*0002*/ 	.short	(.L_7 - .L_6)
.L_6:
        /*0004*/ 	.word	0x00000082


	//----- nvinfo : EIATTR_KPARAM_INFO
	.align		4
.L_7:
        /*0008*/ 	.byte	0x04, 0x17
        /*000a*/ 	.short	(.L_9 - .L_8)
.L_8:
        /*000c*/ 	.word	0x00000000
        /*0010*/ 	.short	0x0004
        /*0012*/ 	.short	0x001c
        /*0014*/ 	.byte	0x00, 0xf0, 0x11, 0x00


	//----- nvinfo : EIATTR_KPARAM_INFO
	.align		4
.L_9:
        /*0018*/ 	.byte	0x04, 0x17
        /*001a*/ 	.short	(.L_11 - .L_10)
.L_10:
        /*001c*/ 	.word	0x00000000
        /*0020*/ 	.short	0x0003
        /*0022*/ 	.short	0x0018
        /*0024*/ 	.byte	0x00, 0xf0, 0x11, 0x00


	//----- nvinfo : EIATTR_KPARAM_INFO
	.align		4
.L_11:
        /*0028*/ 	.byte	0x04, 0x17
        /*002a*/ 	.short	(.L_13 - .L_12)
.L_12:
        /*002c*/ 	.word	0x00000000
        /*0030*/ 	.short	0x0002
        /*0032*/ 	.short	0x0010
        /*0034*/ 	.byte	0x00, 0xf5, 0x21, 0x00


	//----- nvinfo : EIATTR_KPARAM_INFO
	.align		4
.L_13:
        /*0038*/ 	.byte	0x04, 0x17
        /*003a*/ 	.short	(.L_15 - .L_14)
.L_14:
        /*003c*/ 	.word	0x00000000
        /*0040*/ 	.short	0x0001
        /*0042*/ 	.short	0x0008
        /*0044*/ 	.byte	0x00, 0xf5, 0x21, 0x00


	//----- nvinfo : EIATTR_KPARAM_INFO
	.align		4
.L_15:
        /*0048*/ 	.byte	0x04, 0x17
        /*004a*/ 	.short	(.L_17 - .L_16)
.L_16:
        /*004c*/ 	.word	0x00000000
        /*0050*/ 	.short	0x0000
        /*0052*/ 	.short	0x0000
        /*0054*/ 	.byte	0x00, 0xf5, 0x21, 0x00


	//----- nvinfo : EIATTR_SPARSE_MMA_MASK
	.align		4
.L_17:
        /*0058*/ 	.byte	0x03, 0x50
        /*005a*/ 	.short	0x0000


	//----- nvinfo : EIATTR_MAXREG_COUNT
	.align		4
        /*005c*/ 	.byte	0x03, 0x1b
        /*005e*/ 	.short	0x00ff


	//----- nvinfo : EIATTR_NUM_BARRIERS
	.align		4
        /*0060*/ 	.byte	0x02, 0x4c
        /*0062*/ 	.byte	0x01
	.zero		1


	//----- nvinfo : EIATTR_MERCURY_ISA_VERSION
	.align		4
        /*0064*/ 	.byte	0x03, 0x5f
        /*0066*/ 	.short	0x0101


	//----- nvinfo : EIATTR_VRC_CTA_INIT_COUNT
	.align		4
        /*0068*/ 	.byte	0x02, 0x4a
	.zero		1
	.zero		1


	//----- nvinfo : EIATTR_EXIT_INSTR_OFFSETS
	.align		4
        /*006c*/ 	.byte	0x04, 0x1c
        /*006e*/ 	.short	(.L_19 - .L_18)


	//   ....[0]....
.L_18:
        /*0070*/ 	.word	0x00000300


	//   ....[1]....
        /*0074*/ 	.word	0x000007d0


	//----- nvinfo : EIATTR_CRS_STACK_SIZE
	.align		4
.L_19:
        /*0078*/ 	.byte	0x04, 0x1e
        /*007a*/ 	.short	(.L_21 - .L_20)
.L_20:
        /*007c*/ 	.word	0x00000000


	//----- nvinfo : EIATTR_CBANK_PARAM_SIZE
	.align		4
.L_21:
        /*0080*/ 	.byte	0x03, 0x19
        /*0082*/ 	.short	0x0020


	//----- nvinfo : EIATTR_PARAM_CBANK
	.align		4
        /*0084*/ 	.byte	0x04, 0x0a
        /*0086*/ 	.short	(.L_23 - .L_22)
	.align		4
.L_22:
        /*0088*/ 	.word	index@(.nv.constant0._Z14stencil_kernelPKfS0_Pfjj)
        /*008c*/ 	.short	0x0380
        /*008e*/ 	.short	0x0020


	//----- nvinfo : EIATTR_SW_WAR
	.align		4
.L_23:
        /*0090*/ 	.byte	0x04, 0x36
        /*0092*/ 	.short	(.L_25 - .L_24)
.L_24:
        /*0094*/ 	.word	0x00000008
.L_25:


//--------------------- .nv.callgraph             --------------------------
	.section	.nv.callgraph,"",@"SHT_CUDA_CALLGRAPH"
	.align	4
	.sectionentsize	8
	.align		4
        /*0000*/ 	.word	0x00000000
	.align		4
        /*0004*/ 	.word	0xffffffff
	.align		4
        /*0008*/ 	.word	0x00000000
	.align		4
        /*000c*/ 	.word	0xfffffffe
	.align		4
        /*0010*/ 	.word	0x00000000
	.align		4
        /*0014*/ 	.word	0xfffffffd
	.align		4
        /*0018*/ 	.word	0x00000000
	.align		4
        /*001c*/ 	.word	0xfffffffc


//--------------------- .text._Z14stencil_kernelPKfS0_Pfjj --------------------------
	.section	.text._Z14stencil_kernelPKfS0_Pfjj,"ax",@progbits
	.align	128
        .global         _Z14stencil_kernelPKfS0_Pfjj
        .type           _Z14stencil_kernelPKfS0_Pfjj,@function
        .size           _Z14stencil_kernelPKfS0_Pfjj,(.L_x_7 - _Z14stencil_kernelPKfS0_Pfjj)
        .other          _Z14stencil_kernelPKfS0_Pfjj,@"STO_CUDA_ENTRY STV_DEFAULT"
_Z14stencil_kernelPKfS0_Pfjj:
.text._Z14stencil_kernelPKfS0_Pfjj:
[----:B------:R-:W-:Y:S01]  /*0000*/  LDC R1, c[0x0][0x37c] ;  /* 0x0000df00ff017b82 */ /* 0x000fe20000000800 */
[----:B------:R-:W0:Y:S07]  /*0010*/  S2R R0, SR_TID.X ;  /* 0x0000000000007919 */ /* 0x000e2e0000002100 */
[----:B------:R-:W1:Y:S01]  /*0020*/  LDC R5, c[0x0][0x39c] ;  /* 0x0000e700ff057b82 */ /* 0x000e620000000800 */
[----:B------:R-:W2:Y:S01]  /*0030*/  LDCU UR6, c[0x0][0x398] ;  /* 0x00007300ff0677ac */ /* 0x000ea20008000800 */
[----:B------:R-:W-:-:S06]  /*0040*/  IMAD.MOV.U32 R4, RZ, RZ, 0x3f800000 ;  /* 0x3f800000ff047424 */ /* 0x000fcc00078e00ff */
[----:B------:R-:W3:Y:S08]  /*0050*/  S2UR UR4, SR_CTAID.X ;  /* 0x00000000000479c3 */ /* 0x000ef00000002500 */
[----:B------:R-:W3:Y:S01]  /*0060*/  LDC R3, c[0x0][0x360] ;  /* 0x0000d800ff037b82 */ /* 0x000ee20000000800 */
[----:B-1----:R-:W-:-:S04]  /*0070*/  SHF.L.U32 R13, R5, 0x1, RZ ;  /* 0x00000001050d7819 */ /* 0x002fc800000006ff */
[----:B0-----:R-:W-:Y:S01]  /*0080*/  ISETP.GT.U32.AND P1, PT, R0, R13, PT ;  /* 0x0000000d0000720c */ /* 0x001fe20003f24070 */
[----:B---3--:R-:W-:Y:S01]  /*0090*/  IMAD R2, R3, UR4, R0 ;  /* 0x0000000403027c24 */ /* 0x008fe2000f8e0200 */
[----:B------:R-:W0:Y:S11]  /*00a0*/  LDCU.64 UR4, c[0x0][0x358] ;  /* 0x00006b00ff0477ac */ /* 0x000e360008000a00 */
[----:B------:R-:W1:Y:S01]  /*00b0*/  @!P1 LDC.64 R6, c[0x0][0x388] ;  /* 0x0000e200ff069b82 */ /* 0x000e620000000a00 */
[----:B--2---:R-:W-:-:S13]  /*00c0*/  ISETP.GE.U32.AND P0, PT, R2, UR6, PT ;  /* 0x0000000602007c0c */ /* 0x004fda000bf06070 */
[----:B------:R-:W2:Y:S01]  /*00d0*/  @!P0 LDC.64 R8, c[0x0][0x380] ;  /* 0x0000e000ff088b82 */ /* 0x000ea20000000a00 */
[----:B-1----:R-:W-:-:S06]  /*00e0*/  @!P1 IMAD.WIDE.U32 R6, R0, 0x4, R6 ;  /* 0x0000000400069825 */ /* 0x002fcc00078e0006 */
[----:B0-----:R-:W3:Y:S01]  /*00f0*/  @!P1 LDG.E R6, desc[UR4][R6.64] ;  /* 0x0000000406069981 */ /* 0x001ee2000c1e1900 */
[----:B--2---:R-:W-:-:S05]  /*0100*/  @!P0 IMAD.WIDE R8, R2, 0x4, R8 ;  /* 0x0000000402088825 */ /* 0x004fca00078e0208 */
[----:B------:R-:W2:Y:S01]  /*0110*/  @!P0 LDG.E R4, desc[UR4][R8.64] ;  /* 0x0000000408048981 */ /* 0x000ea2000c1e1900 */
[----:B------:R-:W0:Y:S01]  /*0120*/  S2R R10, SR_CgaCtaId ;  /* 0x00000000000a7919 */ /* 0x000e220000008800 */
[----:B------:R-:W-:Y:S02]  /*0130*/  MOV R15, 0x400 ;  /* 0x00000400000f7802 */ /* 0x000fe40000000f00 */
[----:B------:R-:W-:Y:S02]  /*0140*/  ISETP.GE.U32.AND P2, PT, R0, R5, PT ;  /* 0x000000050000720c */ /* 0x000fe40003f46070 */
[----:B0-----:R-:W-:Y:S02]  /*0150*/  LEA R15, R10, R15, 0x18 ;  /* 0x0000000f0a0f7211 */ /* 0x001fe400078ec0ff */
[----:B------:R-:W-:-:S03]  /*0160*/  IADD3 R10, PT, PT, R0, R5, RZ ;  /* 0x00000005000a7210 */ /* 0x000fc60007ffe0ff */
[----:B------:R-:W-:Y:S01]  /*0170*/  IMAD R17, R5, 0x8, R15 ;  /* 0x0000000805117824 */ /* 0x000fe200078e020f */
[----:B------:R-:W-:-:S03]  /*0180*/  @!P1 LEA R11, R0, R15, 0x2 ;  /* 0x0000000f000b9211 */ /* 0x000fc600078e10ff */
[----:B------:R-:W-:Y:S01]  /*0190*/  IMAD R10, R10, 0x4, R17 ;  /* 0x000000040a0a7824 */ /* 0x000fe200078e0211 */
[----:B------:R-:W-:Y:S01]  /*01a0*/  BSSY.RECONVERGENT B0, `(.L_x_0) ;  /* 0x0000014000007945 */ /* 0x000fe20003800200 */
[----:B---3--:R0:W-:Y:S04]  /*01b0*/  @!P1 STS [R11], R6 ;  /* 0x000000060b009388 */ /* 0x0081e80000000800 */
[----:B--2---:R0:W-:Y:S01]  /*01c0*/  STS [R10+0x4], R4 ;  /* 0x000004040a007388 */ /* 0x0041e20000000800 */
[----:B------:R-:W-:Y:S05]  /*01d0*/  @P2 BRA `(.L_x_1) ;  /* 0x0000000000402947 */ /* 0x000fea0003800000 */
[C---:B0-----:R-:W-:Y:S01]  /*01e0*/  IADD3 R11, PT, PT, R2.reuse, -R5, RZ ;  /* 0x80000005020b7210 */ /* 0x041fe20007ffe0ff */
[----:B------:R-:W-:Y:S02]  /*01f0*/  IMAD.IADD R19, R2, 0x1, R3 ;  /* 0x0000000102137824 */ /* 0x000fe400078e0203 */
[----:B------:R-:W-:Y:S02]  /*0200*/  HFMA2 R4, -RZ, RZ, 1.875, 0 ;  /* 0x3f800000ff047431 */ /* 0x000fe400000001ff */
[----:B------:R-:W-:Y:S01]  /*0210*/  IMAD.MOV.U32 R12, RZ, RZ, 0x3f800000 ;  /* 0x3f800000ff0c7424 */ /* 0x000fe200078e00ff */
[----:B------:R-:W-:Y:S02]  /*0220*/  ISETP.GE.AND P1, PT, R11, RZ, PT ;  /* 0x000000ff0b00720c */ /* 0x000fe40003f26270 */
[----:B------:R-:W-:-:S11]  /*0230*/  ISETP.GE.U32.AND P2, PT, R19, UR6, PT ;  /* 0x0000000613007c0c */ /* 0x000fd6000bf46070 */
[----:B------:R-:W0:Y:S08]  /*0240*/  @P1 LDC.64 R6, c[0x0][0x380] ;  /* 0x0000e000ff061b82 */ /* 0x000e300000000a00 */
[----:B------:R-:W1:Y:S01]  /*0250*/  @!P2 LDC.64 R8, c[0x0][0x380] ;  /* 0x0000e000ff08ab82 */ /* 0x000e620000000a00 */
[----:B0-----:R-:W-:-:S05]  /*0260*/  @P1 IMAD.WIDE.U32 R6, R11, 0x4, R6 ;  /* 0x000000040b061825 */ /* 0x001fca00078e0006 */
[----:B------:R-:W2:Y:S01]  /*0270*/  @P1 LDG.E R4, desc[UR4][R6.64] ;  /* 0x0000000406041981 */ /* 0x000ea2000c1e1900 */
[----:B-1----:R-:W-:-:S05]  /*0280*/  @!P2 IMAD.WIDE R8, R19, 0x4, R8 ;  /* 0x000000041308a825 */ /* 0x002fca00078e0208 */
[----:B------:R-:W3:Y:S01]  /*0290*/  @!P2 LDG.E R12, desc[UR4][R8.64] ;  /* 0x00000004080ca981 */ /* 0x000ee2000c1e1900 */
[----:B------:R-:W-:Y:S01]  /*02a0*/  LEA R11, R0, R17, 0x2 ;  /* 0x00000011000b7211 */ /* 0x000fe200078e10ff */
[----:B------:R-:W-:-:S04]  /*02b0*/  IMAD R19, R3, 0x4, R10 ;  /* 0x0000000403137824 */ /* 0x000fc800078e020a */
[----:B--2---:R1:W-:Y:S04]  /*02c0*/  STS [R11+0x4], R4 ;  /* 0x000004040b007388 */ /* 0x0043e80000000800 */
[----:B---3--:R1:W-:Y:S02]  /*02d0*/  STS [R19+0x4], R12 ;  /* 0x0000040c13007388 */ /* 0x0083e40000000800 */
.L_x_1:
[----:B------:R-:W-:Y:S05]  /*02e0*/  BSYNC.RECONVERGENT B0 ;  /* 0x0000000000007941 */ /* 0x000fea0003800200 */
.L_x_0:
[----:B------:R-:W-:Y:S06]  /*02f0*/  BAR.SYNC.DEFER_BLOCKING 0x0 ;  /* 0x0000000000007b1d */ /* 0x000fec0000010000 */
[----:B------:R-:W-:Y:S05]  /*0300*/  @P0 EXIT ;  /* 0x000000000000094d */ /* 0x000fea0003800000 */
[C---:B------:R-:W-:Y:S01]  /*0310*/  ISETP.GE.U32.AND P0, PT, R13.reuse, 0x7, PT ;  /* 0x000000070d00780c */ /* 0x040fe20003f06070 */
[----:B-1----:R-:W-:Y:S01]  /*0320*/  IMAD.MOV.U32 R12, RZ, RZ, RZ ;  /* 0x000000ffff0c7224 */ /* 0x002fe200078e00ff */
[----:B0-----:R-:W-:Y:S02]  /*0330*/  LOP3.LUT R4, R13, 0x6, RZ, 0xc0, !PT ;  /* 0x000000060d047812 */ /* 0x001fe400078ec0ff */
[----:B------:R-:W-:Y:S02]  /*0340*/  LOP3.LUT R6, R5, 0x1, RZ, 0xc0, !PT ;  /* 0x0000000105067812 */ /* 0x000fe400078ec0ff */
[----:B------:R-:W-:Y:S02]  /*0350*/  ISETP.GE.U32.AND P1, PT, R4, 0x3, PT ;  /* 0x000000030400780c */ /* 0x000fe40003f26070 */
[----:B------:R-:W-:Y:S02]  /*0360*/  ISETP.NE.U32.AND P2, PT, R6, 0x1, PT ;  /* 0x000000010600780c */ /* 0x000fe40003f45070 */
[----:B------:R-:W-:-:S03]  /*0370*/  MOV R19, RZ ;  /* 0x000000ff00137202 */ /* 0x000fc60000000f00 */
[----:B------:R-:W-:Y:S08]  /*0380*/  @!P0 BRA `(.L_x_2) ;  /* 0x00000000007c8947 */ /* 0x000ff00003800000 */
[----:B------:R-:W-:Y:S01]  /*0390*/  IADD3 R12, PT, PT, R13, 0x1, RZ ;  /* 0x000000010d0c7810 */ /* 0x000fe20007ffe0ff */
[----:B------:R-:W-:Y:S01]  /*03a0*/  IMAD R14, R5, 0x2, R0 ;  /* 0x00000002050e7824 */ /* 0x000fe200078e0200 */
[----:B------:R-:W-:Y:S02]  /*03b0*/  IADD3 R21, PT, PT, R15, 0x10, RZ ;  /* 0x000000100f157810 */ /* 0x000fe40007ffe0ff */
[----:B------:R-:W-:Y:S02]  /*03c0*/  CS2R R18, SRZ ;  /* 0x0000000000127805 */ /* 0x000fe4000001ff00 */
[----:B------:R-:W-:-:S05]  /*03d0*/  LOP3.LUT R12, R12, 0xfffffff8, RZ, 0xc0, !PT ;  /* 0xfffffff80c0c7812 */ /* 0x000fca00078ec0ff */
[----:B------:R-:W-:-:S07]  /*03e0*/  IMAD.MOV.U32 R16, RZ, RZ, R12 ;  /* 0x000000ffff107224 */ /* 0x000fce00078e000c */
.L_x_3:
[----:B------:R-:W-:Y:S01]  /*03f0*/  LEA R26, R14, R21, 0x2 ;  /* 0x000000150e1a7211 */ /* 0x000fe200078e10ff */
[----:B------:R-:W-:Y:S01]  /*0400*/  LDS.128 R4, [R21+-0x10] ;  /* 0xfffff00015047984 */ /* 0x000fe20000000c00 */
[----:B------:R-:W-:-:S03]  /*0410*/  IADD3 R16, P0, PT, R16, -0x8, RZ ;  /* 0xfffffff810107810 */ /* 0x000fc60007f1e0ff */
[----:B------:R-:W0:Y:S01]  /*0420*/  LDS R24, [R26+-0xc] ;  /* 0xfffff4001a187984 */ /* 0x000e220000000800 */
[----:B------:R-:W-:Y:S02]  /*0430*/  IADD3.X R18, PT, PT, R18, -0x1, RZ, P0, !PT ;  /* 0xffffffff12127810 */ /* 0x000fe400007fe4ff */
[----:B------:R-:W-:Y:S01]  /*0440*/  ISETP.NE.U32.AND P0, PT, R16, RZ, PT ;  /* 0x000000ff1000720c */ /* 0x000fe20003f05070 */
[----:B------:R-:W1:Y:S03]  /*0450*/  LDS R20, [R26+-0x8] ;  /* 0xfffff8001a147984 */ /* 0x000e660000000800 */
[----:B------:R-:W-:Y:S01]  /*0460*/  ISETP.NE.AND.EX P0, PT, R18, RZ, PT, P0 ;  /* 0x000000ff1200720c */ /* 0x000fe20003f05300 */
[----:B------:R-:W2:Y:S04]  /*0470*/  LDS R25, [R26+-0x4] ;  /* 0xfffffc001a197984 */ /* 0x000ea80000000800 */
[----:B------:R-:W3:Y:S04]  /*0480*/  LDS R22, [R26] ;  /* 0x000000001a167984 */ /* 0x000ee80000000800 */
[----:B------:R-:W-:Y:S04]  /*0490*/  LDS R23, [R26+0x4] ;  /* 0x000004001a177984 */ /* 0x000fe80000000800 */
[----:B------:R4:W5:Y:S02]  /*04a0*/  LDS.128 R8, [R21] ;  /* 0x0000000015087984 */ /* 0x0009640000000c00 */
[----:B----4-:R-:W-:-:S02]  /*04b0*/  VIADD R21, R21, 0x20 ;  /* 0x0000002015157836 */ /* 0x010fc40000000000 */
[----:B0-----:R-:W-:Y:S02]  /*04c0*/  FFMA R28, R24, R4, R19 ;  /* 0x00000004181c7223 */ /* 0x001fe40000000013 */
[----:B------:R-:W0:Y:S02]  /*04d0*/  LDS R4, [R26+0x8] ;  /* 0x000008001a047984 */ /* 0x000e240000000800 */
[----:B-1----:R-:W-:Y:S02]  /*04e0*/  FFMA R5, R5, R20, R28 ;  /* 0x0000001405057223 */ /* 0x002fe4000000001c */
[----:B------:R-:W1:Y:S02]  /*04f0*/  LDS R19, [R26+0xc] ;  /* 0x00000c001a137984 */ /* 0x000e640000000800 */
[----:B--2---:R-:W-:Y:S02]  /*0500*/  FFMA R6, R6, R25, R5 ;  /* 0x0000001906067223 */ /* 0x004fe40000000005 */
[----:B------:R-:W2:Y:S02]  /*0510*/  LDS R24, [R26+0x10] ;  /* 0x000010001a187984 */ /* 0x000ea40000000800 */
[----:B---3--:R-:W-:-:S04]  /*0520*/  FFMA R6, R7, R22, R6 ;  /* 0x0000001607067223 */ /* 0x008fc80000000006 */
[----:B-----5:R-:W-:-:S04]  /*0530*/  FFMA R6, R23, R8, R6 ;  /* 0x0000000817067223 */ /* 0x020fc80000000006 */
[----:B0-----:R-:W-:-:S04]  /*0540*/  FFMA R9, R9, R4, R6 ;  /* 0x0000000409097223 */ /* 0x001fc80000000006 */
[----:B-1----:R-:W-:-:S04]  /*0550*/  FFMA R10, R10, R19, R9 ;  /* 0x000000130a0a7223 */ /* 0x002fc80000000009 */
[----:B--2---:R-:W-:Y:S01]  /*0560*/  FFMA R19, R11, R24, R10 ;  /* 0x000000180b137223 */ /* 0x004fe2000000000a */
[----:B------:R-:W-:Y:S06]  /*0570*/  @P0 BRA `(.L_x_3) ;  /* 0xfffffffc009c0947 */ /* 0x000fec000383ffff */
.L_x_2:
[----:B------:R-:W-:Y:S05]  /*0580*/  @!P1 BRA `(.L_x_4) ;  /* 0x0000000000389947 */ /* 0x000fea0003800000 */
[----:B------:R-:W-:Y:S01]  /*0590*/  IADD3 R4, PT, PT, R0, R12, RZ ;  /* 0x0000000c00047210 */ /* 0x000fe20007ffe0ff */
[C---:B------:R-:W-:Y:S02]  /*05a0*/  IMAD R9, R12.reuse, 0x4, R15 ;  /* 0x000000040c097824 */ /* 0x040fe400078e020f */
[----:B------:R-:W-:Y:S01]  /*05b0*/  VIADD R12, R12, 0x4 ;  /* 0x000000040c0c7836 */ /* 0x000fe20000000000 */
[----:B------:R-:W-:Y:S02]  /*05c0*/  LEA R8, R4, R17, 0x2 ;  /* 0x0000001104087211 */ /* 0x000fe400078e10ff */
[----:B------:R-:W-:Y:S04]  /*05d0*/  LDS.64 R4, [R9] ;  /* 0x0000000009047984 */ /* 0x000fe80000000a00 */
[----:B------:R-:W0:Y:S04]  /*05e0*/  LDS R10, [R8+0x4] ;  /* 0x00000400080a7984 */ /* 0x000e280000000800 */
[----:B------:R-:W1:Y:S04]  /*05f0*/  LDS R11, [R8+0x8] ;  /* 0x00000800080b7984 */ /* 0x000e680000000800 */
[----:B------:R-:W-:Y:S04]  /*0600*/  LDS.64 R6, [R9+0x8] ;  /* 0x0000080009067984 */ /* 0x000fe80000000a00 */
[----:B------:R-:W2:Y:S04]  /*0610*/  LDS R14, [R8+0xc] ;  /* 0x00000c00080e7984 */ /* 0x000ea80000000800 */
[----:B------:R-:W3:Y:S01]  /*0620*/  LDS R21, [R8+0x10] ;  /* 0x0000100008157984 */ /* 0x000ee20000000800 */
[----:B0-----:R-:W-:-:S04]  /*0630*/  FFMA R4, R10, R4, R19 ;  /* 0x000000040a047223 */ /* 0x001fc80000000013 */
[----:B-1----:R-:W-:-:S04]  /*0640*/  FFMA R5, R11, R5, R4 ;  /* 0x000000050b057223 */ /* 0x002fc80000000004 */
[----:B--2---:R-:W-:-:S04]  /*0650*/  FFMA R6, R14, R6, R5 ;  /* 0x000000060e067223 */ /* 0x004fc80000000005 */
[----:B---3--:R-:W-:-:S07]  /*0660*/  FFMA R19, R21, R7, R6 ;  /* 0x0000000715137223 */ /* 0x008fce0000000006 */
.L_x_4:
[----:B------:R-:W-:Y:S05]  /*0670*/  @P2 BRA `(.L_x_5) ;  /* 0x0000000000242947 */ /* 0x000fea0003800000 */
[----:B------:R-:W-:Y:S01]  /*0680*/  IADD3 R4, PT, PT, R0, R12, RZ ;  /* 0x0000000c00047210 */ /* 0x000fe20007ffe0ff */
[C---:B------:R-:W-:Y:S02]  /*0690*/  IMAD R5, R12.reuse, 0x4, R15 ;  /* 0x000000040c057824 */ /* 0x040fe400078e020f */
[----:B------:R-:W-:Y:S01]  /*06a0*/  VIADD R12, R12, 0x2 ;  /* 0x000000020c0c7836 */ /* 0x000fe20000000000 */
[----:B------:R-:W-:Y:S02]  /*06b0*/  LEA R4, R4, R17, 0x2 ;  /* 0x0000001104047211 */ /* 0x000fe400078e10ff */
[----:B------:R-:W-:Y:S04]  /*06c0*/  LDS.64 R8, [R5] ;  /* 0x0000000005087984 */ /* 0x000fe80000000a00 */
[----:B------:R-:W0:Y:S04]  /*06d0*/  LDS R6, [R4+0x4] ;  /* 0x0000040004067984 */ /* 0x000e280000000800 */
[----:B------:R-:W1:Y:S01]  /*06e0*/  LDS R7, [R4+0x8] ;  /* 0x0000080004077984 */ /* 0x000e620000000800 */
[----:B0-----:R-:W-:-:S04]  /*06f0*/  FFMA R6, R6, R8, R19 ;  /* 0x0000000806067223 */ /* 0x001fc80000000013 */
[----:B-1----:R-:W-:-:S07]  /*0700*/  FFMA R19, R7, R9, R6 ;  /* 0x0000000907137223 */ /* 0x002fce0000000006 */
.L_x_5:
[----:B------:R-:W-:Y:S01]  /*0710*/  IADD3 R4, PT, PT, R0, R12, RZ ;  /* 0x0000000c00047210 */ /* 0x000fe20007ffe0ff */
[----:B------:R-:W-:Y:S01]  /*0720*/  IMAD R12, R12, 0x4, R15 ;  /* 0x000000040c0c7824 */ /* 0x000fe200078e020f */
[----:B------:R-:W-:Y:S02]  /*0730*/  IADD3 R0, PT, PT, R13, R0, R3 ;  /* 0x000000000d007210 */ /* 0x000fe40007ffe003 */
[-C--:B------:R-:W-:Y:S02]  /*0740*/  LEA R6, R4, R17.reuse, 0x2 ;  /* 0x0000001104067211 */ /* 0x080fe400078e10ff */
[----:B------:R-:W0:Y:S01]  /*0750*/  LDC.64 R4, c[0x0][0x390] ;  /* 0x0000e400ff047b82 */ /* 0x000e220000000a00 */
[----:B------:R-:W-:Y:S01]  /*0760*/  LDS R12, [R12] ;  /* 0x000000000c0c7984 */ /* 0x000fe20000000800 */
[----:B------:R-:W-:-:S03]  /*0770*/  LEA R0, R0, R17, 0x2 ;  /* 0x0000001100007211 */ /* 0x000fc600078e10ff */
[----:B------:R-:W1:Y:S01]  /*0780*/  LDS R6, [R6+0x4] ;  /* 0x0000040006067984 */ /* 0x000e620000000800 */
[----:B0-----:R-:W-:-:S04]  /*0790*/  IMAD.WIDE R2, R2, 0x4, R4 ;  /* 0x0000000402027825 */ /* 0x001fc800078e0204 */
[----:B-1----:R-:W-:-:S05]  /*07a0*/  FFMA R19, R6, R12, R19 ;  /* 0x0000000c06137223 */ /* 0x002fca0000000013 */
[----:B------:R-:W-:Y:S04]  /*07b0*/  STS [R0+0x4], R19 ;  /* 0x0000041300007388 */ /* 0x000fe80000000800 */
[----:B------:R-:W-:Y:S01]  /*07c0*/  STG.E desc[UR4][R2.64], R19 ;  /* 0x0000001302007986 */ /* 0x000fe2000c101904 */
[----:B------:R-:W-:Y:S05]  /*07d0*/  EXIT ;  /* 0x000000000000794d */ /* 0x000fea0003800000 */
.L_x_6:
[----:B------:R-:W-:-:S00]  /*07e0*/  BRA `(.L_x_6) ;  /* 0xfffffffc00fc7947 */ /* 0x000fc0000383ffff */
[----:B------:R-:W-:-:S00]  /*07f0*/  NOP ;  /* 0x0000000000007918 */ /* 0x000fc00000000000 */
        /* <DEDUP_REMOVED lines=8> */
.L_x_7:


//--------------------- .nv.shared._Z14stencil_kernelPKfS0_Pfjj --------------------------
	.section	.nv.shared._Z14stencil_kernelPKfS0_Pfjj,"aw",@nobits
	.sectionflags	@""
	.align	16
	.zero		1024


//--------------------- .nv.shared.reserved.0     --------------------------
	.section	.nv.shared.reserved.0,"aw",@nobits
	.weak		__nv_reservedSMEM_offset_0_alias
	.size		__nv_reservedSMEM_offset_0_alias, 0, 64
	.other		__nv_reservedSMEM_offset_0_alias,@"STO_CUDA_RESERVED_SHARED STV_DEFAULT"
__nv_reservedSMEM_offset_0_alias:
	.zero		0
	.zero		64


//--------------------- .nv.constant0._Z14stencil_kernelPKfS0_Pfjj --------------------------
	.section	.nv.constant0._Z14stencil_kernelPKfS0_Pfjj,"a",@progbits
	.sectionflags	@""
	.align	4
.nv.constant0._Z14stencil_kernelPKfS0_Pfjj:
	.zero		928


//--------------------- SYMBOLS --------------------------

	.type		.nv.reservedSmem.offset0,@object
	.size		.nv.reservedSmem.offset0,0x4
	.type		.nv.reservedSmem.cap,@object
	.size		.nv.reservedSmem.cap,0x4
